//
// Generated by NVIDIA NVVM Compiler
//
// Compiler Build ID: CL-36424714
// Cuda compilation tools, release 13.0, V13.0.88
// Based on NVVM 20.0.0
//

.version 9.0
.target sm_100
.address_size 64

	// .globl	_Z10DistKernelPfif

.visible .entry _Z10DistKernelPfif(
	.param .u64 .ptr .align 1 _Z10DistKernelPfif_param_0,
	.param .u32 _Z10DistKernelPfif_param_1,
	.param .f32 _Z10DistKernelPfif_param_2
)
{
	.reg .pred 	%p<2>;
	.reg .b32 	%r<7>;
	.reg .b32 	%f<7>;
	.reg .b64 	%rd<5>;
	.reg .b64 	%fd<10>;

	ld.param.u64 	%rd1, [_Z10DistKernelPfif_param_0];
	ld.param.u32 	%r2, [_Z10DistKernelPfif_param_1];
	ld.param.f32 	%f1, [_Z10DistKernelPfif_param_2];
	mov.u32 	%r3, %ntid.x;
	mov.u32 	%r4, %ctaid.x;
	mov.u32 	%r5, %tid.x;
	mad.lo.s32 	%r1, %r3, %r4, %r5;
	setp.ge.s32 	%p1, %r1, %r2;
	@%p1 bra 	$L__BB0_2;
	cvt.rn.f64.s32 	%fd1, %r2;
	add.f64 	%fd2, %fd1, 0dBFF0000000000000;
	mul.lo.s32 	%r6, %r1, 10;
	cvta.to.global.u64 	%rd2, %rd1;
	mov.f64 	%fd3, 0d0000000000000000;
	div.rn.f64 	%fd4, %fd3, %fd2;
	add.f64 	%fd5, %fd4, 0d0000000000000000;
	cvt.rn.f32.f64 	%f2, %fd5;
	cvt.rn.f64.s32 	%fd6, %r6;
	div.rn.f64 	%fd7, %fd6, %fd2;
	cvt.f64.f32 	%fd8, %f2;
	add.f64 	%fd9, %fd7, %fd8;
	cvt.rn.f32.f64 	%f3, %fd9;
	sub.f32 	%f4, %f3, %f1;
	mul.f32 	%f5, %f4, %f4;
	sqrt.rn.f32 	%f6, %f5;
	mul.wide.s32 	%rd3, %r1, 4;
	add.s64 	%rd4, %rd2, %rd3;
	st.global.f32 	[%rd4], %f6;
$L__BB0_2:
	ret;

}


// ===== COMPILED SASS (sm_100) =====

	.target	sm_100

	.elftype	@"ET_EXEC"


//--------------------- .note.nv.tkinfo           --------------------------
	.section	.note.nv.tkinfo,"",@"SHT_NOTE"
	.sectionflags	@"SHF_NOTE_NV_TKINFO"
	.tkinfo
        /*0018*/ 	.word	0x00000002
        /*0030*/ 	.string	""
        /*0030*/ 	.string	"ptxas"
        /*0030*/ 	.string	"Cuda compilation tools, release 13.0, V13.0.88"
        /*0030*/ 	.string	"Build cuda_13.0.r13.0/compiler.36424714_0"
        /*0030*/ 	.string	"-arch sm_100 -m 64 "



//--------------------- .note.nv.cuinfo           --------------------------
	.section	.note.nv.cuinfo,"",@"SHT_NOTE"
	.sectionflags	@"SHF_NOTE_NV_CUINFO"
        /*0018*/ 	.short	0x0002
        /*001a*/ 	.short	0x0064
        /*001c*/ 	.short	0x0082
	.zero		2


//--------------------- .nv.info                  --------------------------
	.section	.nv.info,"",@"SHT_CUDA_INFO"
	.align	4


	//----- nvinfo : EIATTR_REGCOUNT
	.align		4
        /*0000*/ 	.byte	0x04, 0x2f
        /*0002*/ 	.short	(.L_1 - .L_0)
	.align		4
.L_0:
        /*0004*/ 	.word	index@(_Z10DistKernelPfif)
        /*0008*/ 	.word	0x0000001d


	//----- nvinfo : EIATTR_FRAME_SIZE
	.align		4
.L_1:
        /*000c*/ 	.byte	0x04, 0x11
        /*000e*/ 	.short	(.L_3 - .L_2)
	.align		4
.L_2:
        /*0010*/ 	.word	index@($__internal_1_$__cuda_sm20_sqrt_rn_f32_slowpath)
        /*0014*/ 	.word	0x00000000


	//----- nvinfo : EIATTR_FRAME_SIZE
	.align		4
.L_3:
        /*0018*/ 	.byte	0x04, 0x11
        /*001a*/ 	.short	(.L_5 - .L_4)
	.align		4
.L_4:
        /*001c*/ 	.word	index@($__internal_0_$__cuda_sm20_div_rn_f64_full)
        /*0020*/ 	.word	0x00000000


	//----- nvinfo : EIATTR_FRAME_SIZE
	.align		4
.L_5:
        /*0024*/ 	.byte	0x04, 0x11
        /*0026*/ 	.short	(.L_7 - .L_6)
	.align		4
.L_6:
        /*0028*/ 	.word	index@(_Z10DistKernelPfif)
        /*002c*/ 	.word	0x00000000


	//----- nvinfo : EIATTR_MIN_STACK_SIZE
	.align		4
.L_7:
        /*0030*/ 	.byte	0x04, 0x12
        /*0032*/ 	.short	(.L_9 - .L_8)
	.align		4
.L_8:
        /*0034*/ 	.word	index@(_Z10DistKernelPfif)
        /*0038*/ 	.word	0x00000000
.L_9:


//--------------------- .nv.compat                --------------------------
	.section	.nv.compat,"",@"SHT_CUDA_COMPAT_INFO"
	.align	4
        /*0000*/ 	.byte	0x02, 0x09, 0x00, 0x00, 0x02, 0x02, 0x01, 0x00, 0x02, 0x05, 0x05, 0x00, 0x03, 0x07, 0x01, 0x01
        /*0010*/ 	.byte	0x02, 0x03, 0x00, 0x00, 0x02, 0x06, 0x01, 0x00, 0x04, 0x0b, 0x08, 0x00, 0x01, 0x00, 0x00, 0x00
        /*0020*/ 	.byte	0x00, 0x00, 0x00, 0x00


//--------------------- .nv.info._Z10DistKernelPfif --------------------------
	.section	.nv.info._Z10DistKernelPfif,"",@"SHT_CUDA_INFO"
	.sectionflags	@""
	.align	4


	//----- nvinfo : EIATTR_CUDA_API_VERSION
	.align		4
        /*0000*/ 	.byte	0x04, 0x37
        /*0002*/ 	.short	(.L_11 - .L_10)
.L_10:
        /*0004*/ 	.word	0x00000082


	//----- nvinfo : EIATTR_KPARAM_INFO
	.align		4
.L_11:
        /*0008*/ 	.byte	0x04, 0x17
        /*000a*/ 	.short	(.L_13 - .L_12)
.L_12:
        /*000c*/ 	.word	0x00000000
        /*0010*/ 	.short	0x0002
        /*0012*/ 	.short	0x000c
        /*0014*/ 	.byte	0x00, 0xf0, 0x11, 0x00


	//----- nvinfo : EIATTR_KPARAM_INFO
	.align		4
.L_13:
        /*0018*/ 	.byte	0x04, 0x17
        /*001a*/ 	.short	(.L_15 - .L_14)
.L_14:
        /*001c*/ 	.word	0x00000000
        /*0020*/ 	.short	0x0001
        /*0022*/ 	.short	0x0008
        /*0024*/ 	.byte	0x00, 0xf0, 0x11, 0x00


	//----- nvinfo : EIATTR_KPARAM_INFO
	.align		4
.L_15:
        /*0028*/ 	.byte	0x04, 0x17
        /*002a*/ 	.short	(.L_17 - .L_16)
.L_16:
        /*002c*/ 	.word	0x00000000
        /*0030*/ 	.short	0x0000
        /*0032*/ 	.short	0x0000
        /*0034*/ 	.byte	0x00, 0xf5, 0x21, 0x00


	//----- nvinfo : EIATTR_SPARSE_MMA_MASK
	.align		4
.L_17:
        /*0038*/ 	.byte	0x03, 0x50
        /*003a*/ 	.short	0x0000


	//----- nvinfo : EIATTR_MAXREG_COUNT
	.align		4
        /*003c*/ 	.byte	0x03, 0x1b
        /*003e*/ 	.short	0x00ff


	//----- nvinfo : EIATTR_MERCURY_ISA_VERSION
	.align		4
        /*0040*/ 	.byte	0x03, 0x5f
        /*0042*/ 	.short	0x0101


	//----- nvinfo : EIATTR_VRC_CTA_INIT_COUNT
	.align		4
        /*0044*/ 	.byte	0x02, 0x4a
	.zero		1
	.zero		1


	//----- nvinfo : EIATTR_EXIT_INSTR_OFFSETS
	.align		4
        /*0048*/ 	.byte	0x04, 0x1c
        /*004a*/ 	.short	(.L_19 - .L_18)


	//   ....[0]....
.L_18:
        /*004c*/ 	.word	0x00000070


	//   ....[1]....
        /*0050*/ 	.word	0x00000420


	//----- nvinfo : EIATTR_CRS_STACK_SIZE
	.align		4
.L_19:
        /*0054*/ 	.byte	0x04, 0x1e
        /*0056*/ 	.short	(.L_21 - .L_20)
.L_20:
        /*0058*/ 	.word	0x00000000


	//----- nvinfo : EIATTR_CBANK_PARAM_SIZE
	.align		4
.L_21:
        /*005c*/ 	.byte	0x03, 0x19
        /*005e*/ 	.short	0x0010


	//----- nvinfo : EIATTR_PARAM_CBANK
	.align		4
        /*0060*/ 	.byte	0x04, 0x0a
        /*0062*/ 	.short	(.L_23 - .L_22)
	.align		4
.L_22:
        /*0064*/ 	.word	index@(.nv.constant0._Z10DistKernelPfif)
        /*0068*/ 	.short	0x0380
        /*006a*/ 	.short	0x0010


	//----- nvinfo : EIATTR_SW_WAR
	.align		4
.L_23:
        /*006c*/ 	.byte	0x04, 0x36
        /*006e*/ 	.short	(.L_25 - .L_24)
.L_24:
        /*0070*/ 	.word	0x00000008
.L_25:


//--------------------- .nv.callgraph             --------------------------
	.section	.nv.callgraph,"",@"SHT_CUDA_CALLGRAPH"
	.align	4
	.sectionentsize	8
	.align		4
        /*0000*/ 	.word	0x00000000
	.align		4
        /*0004*/ 	.word	0xffffffff
	.align		4
        /*0008*/ 	.word	0x00000000
	.align		4
        /*000c*/ 	.word	0xfffffffe
	.align		4
        /*0010*/ 	.word	0x00000000
	.align		4
        /*0014*/ 	.word	0xfffffffd
	.align		4
        /*0018*/ 	.word	0x00000000
	.align		4
        /*001c*/ 	.word	0xfffffffc


//--------------------- .text._Z10DistKernelPfif  --------------------------
	.section	.text._Z10DistKernelPfif,"ax",@progbits
	.align	128
        .global         _Z10DistKernelPfif
        .type           _Z10DistKernelPfif,@function
        .size           _Z10DistKernelPfif,(.L_x_13 - _Z10DistKernelPfif)
        .other          _Z10DistKernelPfif,@"STO_CUDA_ENTRY STV_DEFAULT"
_Z10DistKernelPfif:
.text._Z10DistKernelPfif:
[----:B------:R-:W-:Y:S01]  /*0000*/  LDC R1, c[0x0][0x37c] ;  /* 0x0000df00ff017b82 */ /* 0x000fe20000000800 */
[----:B------:R-:W0:Y:S01]  /*0010*/  S2R R12, SR_CTAID.X ;  /* 0x00000000000c7919 */ /* 0x000e220000002500 */
[----:B------:R-:W0:Y:S01]  /*0020*/  LDCU UR4, c[0x0][0x360] ;  /* 0x00006c00ff0477ac */ /* 0x000e220008000800 */
[----:B------:R-:W0:Y:S01]  /*0030*/  S2R R3, SR_TID.X ;  /* 0x0000000000037919 */ /* 0x000e220000002100 */
[----:B------:R-:W1:Y:S01]  /*0040*/  LDCU UR5, c[0x0][0x388] ;  /* 0x00007100ff0577ac */ /* 0x000e620008000800 */
[----:B0-----:R-:W-:-:S05]  /*0050*/  IMAD R12, R12, UR4, R3 ;  /* 0x000000040c0c7c24 */ /* 0x001fca000f8e0203 */
[----:B-1----:R-:W-:-:S13]  /*0060*/  ISETP.GE.AND P0, PT, R12, UR5, PT ;  /* 0x000000050c007c0c */ /* 0x002fda000bf06270 */
[----:B------:R-:W-:Y:S05]  /*0070*/  @P0 EXIT ;  /* 0x000000000000094d */ /* 0x000fea0003800000 */
[----:B------:R-:W0:Y:S01]  /*0080*/  I2F.F64 R4, UR5 ;  /* 0x0000000500047d12 */ /* 0x000e220008201c00 */
[----:B------:R-:W-:Y:S01]  /*0090*/  IMAD R13, R12, 0xa, RZ ;  /* 0x0000000a0c0d7824 */ /* 0x000fe200078e02ff */
[----:B------:R-:W-:Y:S02]  /*00a0*/  CS2R R8, SRZ ;  /* 0x0000000000087805 */ /* 0x000fe4000001ff00 */
[----:B------:R-:W-:Y:S01]  /*00b0*/  MOV R20, 0x100 ;  /* 0x0000010000147802 */ /* 0x000fe20000000f00 */
[----:B0-----:R-:W-:-:S10]  /*00c0*/  DADD R4, R4, -1 ;  /* 0xbff0000004047429 */ /* 0x001fd40000000000 */
[----:B------:R-:W-:Y:S02]  /*00d0*/  IMAD.MOV.U32 R6, RZ, RZ, R4 ;  /* 0x000000ffff067224 */ /* 0x000fe400078e0004 */
[----:B------:R-:W-:-:S07]  /*00e0*/  IMAD.MOV.U32 R7, RZ, RZ, R5 ;  /* 0x000000ffff077224 */ /* 0x000fce00078e0005 */
[----:B------:R-:W-:Y:S05]  /*00f0*/  CALL.REL.NOINC `($__internal_0_$__cuda_sm20_div_rn_f64_full) ;  /* 0x0000000000cc7944 */ /* 0x000fea0003c00000 */
[----:B------:R-:W0:Y:S01]  /*0100*/  MUFU.RCP64H R3, R5 ;  /* 0x0000000500037308 */ /* 0x000e220000001800 */
[----:B------:R-:W-:Y:S01]  /*0110*/  IMAD.MOV.U32 R2, RZ, RZ, 0x1 ;  /* 0x00000001ff027424 */ /* 0x000fe200078e00ff */
[----:B------:R-:W-:Y:S01]  /*0120*/  DADD R16, RZ, R16 ;  /* 0x00000000ff107229 */ /* 0x000fe20000000010 */
[----:B------:R-:W-:Y:S05]  /*0130*/  BSSY.RECONVERGENT B0, `(.L_x_0) ;  /* 0x0000017000007945 */ /* 0x000fea0003800200 */
[----:B------:R-:W-:Y:S01]  /*0140*/  F2F.F32.F64 R0, R16 ;  /* 0x0000001000007310 */ /* 0x000fe20000301000 */
[----:B0-----:R-:W-:-:S08]  /*0150*/  DFMA R6, -R4, R2, 1 ;  /* 0x3ff000000406742b */ /* 0x001fd00000000102 */
[----:B------:R-:W-:-:S08]  /*0160*/  DFMA R6, R6, R6, R6 ;  /* 0x000000060606722b */ /* 0x000fd00000000006 */
[----:B------:R-:W-:Y:S02]  /*0170*/  DFMA R2, R2, R6, R2 ;  /* 0x000000060202722b */ /* 0x000fe40000000002 */
[----:B------:R-:W0:Y:S06]  /*0180*/  I2F.F64 R6, R13 ;  /* 0x0000000d00067312 */ /* 0x000e2c0000201c00 */
[----:B------:R-:W-:-:S08]  /*0190*/  DFMA R8, -R4, R2, 1 ;  /* 0x3ff000000408742b */ /* 0x000fd00000000102 */
[----:B------:R-:W-:Y:S01]  /*01a0*/  DFMA R2, R2, R8, R2 ;  /* 0x000000080202722b */ /* 0x000fe20000000002 */
[----:B0-----:R-:W-:-:S07]  /*01b0*/  FSETP.GEU.AND P1, PT, |R7|, 6.5827683646048100446e-37, PT ;  /* 0x036000000700780b */ /* 0x001fce0003f2e200 */
[----:B------:R-:W-:-:S08]  /*01c0*/  DMUL R8, R6, R2 ;  /* 0x0000000206087228 */ /* 0x000fd00000000000 */
[----:B------:R-:W-:-:S08]  /*01d0*/  DFMA R10, -R4, R8, R6 ;  /* 0x00000008040a722b */ /* 0x000fd00000000106 */
[----:B------:R-:W-:-:S10]  /*01e0*/  DFMA R2, R2, R10, R8 ;  /* 0x0000000a0202722b */ /* 0x000fd40000000008 */
[----:B------:R-:W-:-:S05]  /*01f0*/  FFMA R8, RZ, R5, R3 ;  /* 0x00000005ff087223 */ /* 0x000fca0000000003 */
[----:B------:R-:W-:-:S13]  /*0200*/  FSETP.GT.AND P0, PT, |R8|, 1.469367938527859385e-39, PT ;  /* 0x001000000800780b */ /* 0x000fda0003f04200 */
[----:B------:R-:W-:Y:S05]  /*0210*/  @P0 BRA P1, `(.L_x_1) ;  /* 0x0000000000200947 */ /* 0x000fea0000800000 */
[----:B------:R-:W-:Y:S01]  /*0220*/  IMAD.MOV.U32 R8, RZ, RZ, R6 ;  /* 0x000000ffff087224 */ /* 0x000fe200078e0006 */
[----:B------:R-:W-:Y:S01]  /*0230*/  MOV R20, 0x280 ;  /* 0x0000028000147802 */ /* 0x000fe20000000f00 */
[----:B------:R-:W-:Y:S02]  /*0240*/  IMAD.MOV.U32 R9, RZ, RZ, R7 ;  /* 0x000000ffff097224 */ /* 0x000fe400078e0007 */
[----:B------:R-:W-:Y:S02]  /*0250*/  IMAD.MOV.U32 R6, RZ, RZ, R4 ;  /* 0x000000ffff067224 */ /* 0x000fe400078e0004 */
[----:B------:R-:W-:-:S07]  /*0260*/  IMAD.MOV.U32 R7, RZ, RZ, R5 ;  /* 0x000000ffff077224 */ /* 0x000fce00078e0005 */
[----:B------:R-:W-:Y:S05]  /*0270*/  CALL.REL.NOINC `($__internal_0_$__cuda_sm20_div_rn_f64_full) ;  /* 0x00000000006c7944 */ /* 0x000fea0003c00000 */
[----:B------:R-:W-:Y:S02]  /*0280*/  IMAD.MOV.U32 R2, RZ, RZ, R16 ;  /* 0x000000ffff027224 */ /* 0x000fe400078e0010 */
[----:B------:R-:W-:-:S07]  /*0290*/  IMAD.MOV.U32 R3, RZ, RZ, R17 ;  /* 0x000000ffff037224 */ /* 0x000fce00078e0011 */
.L_x_1:
[----:B------:R-:W-:Y:S05]  /*02a0*/  BSYNC.RECONVERGENT B0 ;  /* 0x0000000000007941 */ /* 0x000fea0003800200 */
.L_x_0:
[----:B------:R-:W0:Y:S01]  /*02b0*/  F2F.F64.F32 R4, R0 ;  /* 0x0000000000047310 */ /* 0x000e220000201800 */
[----:B------:R-:W1:Y:S01]  /*02c0*/  LDCU UR4, c[0x0][0x38c] ;  /* 0x00007180ff0477ac */ /* 0x000e620008000800 */
[----:B------:R-:W-:Y:S01]  /*02d0*/  BSSY.RECONVERGENT B0, `(.L_x_2) ;  /* 0x0000011000007945 */ /* 0x000fe20003800200 */
[----:B0-----:R-:W-:-:S10]  /*02e0*/  DADD R4, R4, R2 ;  /* 0x0000000004047229 */ /* 0x001fd40000000002 */
[----:B------:R-:W1:Y:S02]  /*02f0*/  F2F.F32.F64 R4, R4 ;  /* 0x0000000400047310 */ /* 0x000e640000301000 */
[----:B-1----:R-:W-:Y:S01]  /*0300*/  FADD R2, R4, -UR4 ;  /* 0x8000000404027e21 */ /* 0x002fe20008000000 */
[----:B------:R-:W0:Y:S03]  /*0310*/  LDCU.64 UR4, c[0x0][0x358] ;  /* 0x00006b00ff0477ac */ /* 0x000e260008000a00 */
[----:B------:R-:W-:-:S04]  /*0320*/  FMUL R0, R2, R2 ;  /* 0x0000000202007220 */ /* 0x000fc80000400000 */
[----:B------:R1:W2:Y:S01]  /*0330*/  MUFU.RSQ R3, R0 ;  /* 0x0000000000037308 */ /* 0x0002a20000001400 */
[----:B------:R-:W-:-:S04]  /*0340*/  IADD3 R2, PT, PT, R0, -0xd000000, RZ ;  /* 0xf300000000027810 */ /* 0x000fc80007ffe0ff */
[----:B------:R-:W-:-:S13]  /*0350*/  ISETP.GT.U32.AND P0, PT, R2, 0x727fffff, PT ;  /* 0x727fffff0200780c */ /* 0x000fda0003f04070 */
[----:B012---:R-:W-:Y:S05]  /*0360*/  @!P0 BRA `(.L_x_3) ;  /* 0x00000000000c8947 */ /* 0x007fea0003800000 */
[----:B------:R-:W-:-:S07]  /*0370*/  MOV R7, 0x390 ;  /* 0x0000039000077802 */ /* 0x000fce0000000f00 */
[----:B------:R-:W-:Y:S05]  /*0380*/  CALL.REL.NOINC `($__internal_1_$__cuda_sm20_sqrt_rn_f32_slowpath) ;  /* 0x0000000400907944 */ /* 0x000fea0003c00000 */
[----:B------:R-:W-:Y:S05]  /*0390*/  BRA `(.L_x_4) ;  /* 0x0000000000107947 */ /* 0x000fea0003800000 */
.L_x_3:
[----:B------:R-:W-:Y:S01]  /*03a0*/  FMUL.FTZ R5, R0, R3 ;  /* 0x0000000300057220 */ /* 0x000fe20000410000 */
[----:B------:R-:W-:-:S03]  /*03b0*/  FMUL.FTZ R2, R3, 0.5 ;  /* 0x3f00000003027820 */ /* 0x000fc60000410000 */
[----:B------:R-:W-:-:S04]  /*03c0*/  FFMA R0, -R5, R5, R0 ;  /* 0x0000000505007223 */ /* 0x000fc80000000100 */
[----:B------:R-:W-:-:S07]  /*03d0*/  FFMA R5, R0, R2, R5 ;  /* 0x0000000200057223 */ /* 0x000fce0000000005 */
.L_x_4:
[----:B------:R-:W-:Y:S05]  /*03e0*/  BSYNC.RECONVERGENT B0 ;  /* 0x0000000000007941 */ /* 0x000fea0003800200 */
.L_x_2:
[----:B------:R-:W0:Y:S02]  /*03f0*/  LDC.64 R2, c[0x0][0x380] ;  /* 0x0000e000ff027b82 */ /* 0x000e240000000a00 */
[----:B0-----:R-:W-:-:S05]  /*0400*/  IMAD.WIDE R12, R12, 0x4, R2 ;  /* 0x000000040c0c7825 */ /* 0x001fca00078e0202 */
[----:B------:R-:W-:Y:S01]  /*0410*/  STG.E desc[UR4][R12.64], R5 ;  /* 0x000000050c007986 */ /* 0x000fe2000c101904 */
[----:B------:R-:W-:Y:S05]  /*0420*/  EXIT ;  /* 0x000000000000794d */ /* 0x000fea0003800000 */
        .weak           $__internal_0_$__cuda_sm20_div_rn_f64_full
        .type           $__internal_0_$__cuda_sm20_div_rn_f64_full,@function
        .size           $__internal_0_$__cuda_sm20_div_rn_f64_full,($__internal_1_$__cuda_sm20_sqrt_rn_f32_slowpath - $__internal_0_$__cuda_sm20_div_rn_f64_full)
$__internal_0_$__cuda_sm20_div_rn_f64_full:
[C---:B------:R-:W-:Y:S01]  /*0430*/  FSETP.GEU.AND P0, PT, |R7|.reuse, 1.469367938527859385e-39, PT ;  /* 0x001000000700780b */ /* 0x040fe20003f0e200 */
[----:B------:R-:W-:Y:S01]  /*0440*/  IMAD.MOV.U32 R14, RZ, RZ, 0x1 ;  /* 0x00000001ff0e7424 */ /* 0x000fe200078e00ff */
[----:B------:R-:W-:Y:S01]  /*0450*/  LOP3.LUT R2, R7, 0x800fffff, RZ, 0xc0, !PT ;  /* 0x800fffff07027812 */ /* 0x000fe200078ec0ff */
[----:B------:R-:W-:Y:S01]  /*0460*/  IMAD.MOV.U32 R22, RZ, RZ, 0x1ca00000 ;  /* 0x1ca00000ff167424 */ /* 0x000fe200078e00ff */
[C---:B------:R-:W-:Y:S01]  /*0470*/  FSETP.GEU.AND P2, PT, |R9|.reuse, 1.469367938527859385e-39, PT ;  /* 0x001000000900780b */ /* 0x040fe20003f4e200 */
[----:B------:R-:W-:Y:S01]  /*0480*/  BSSY.RECONVERGENT B1, `(.L_x_5) ;  /* 0x0000052000017945 */ /* 0x000fe20003800200 */
[----:B------:R-:W-:Y:S01]  /*0490*/  LOP3.LUT R3, R2, 0x3ff00000, RZ, 0xfc, !PT ;  /* 0x3ff0000002037812 */ /* 0x000fe200078efcff */
[----:B------:R-:W-:Y:S01]  /*04a0*/  IMAD.MOV.U32 R2, RZ, RZ, R6 ;  /* 0x000000ffff027224 */ /* 0x000fe200078e0006 */
[----:B------:R-:W-:Y:S02]  /*04b0*/  LOP3.LUT R21, R9, 0x7ff00000, RZ, 0xc0, !PT ;  /* 0x7ff0000009157812 */ /* 0x000fe400078ec0ff */
[----:B------:R-:W-:-:S03]  /*04c0*/  LOP3.LUT R24, R7, 0x7ff00000, RZ, 0xc0, !PT ;  /* 0x7ff0000007187812 */ /* 0x000fc600078ec0ff */
[----:B------:R-:W-:Y:S01]  /*04d0*/  @!P0 DMUL R2, R6, 8.98846567431157953865e+307 ;  /* 0x7fe0000006028828 */ /* 0x000fe20000000000 */
[----:B------:R-:W-:Y:S01]  /*04e0*/  ISETP.GE.U32.AND P1, PT, R21, R24, PT ;  /* 0x000000181500720c */ /* 0x000fe20003f26070 */
[----:B------:R-:W-:Y:S02]  /*04f0*/  IMAD.MOV.U32 R23, RZ, RZ, R21 ;  /* 0x000000ffff177224 */ /* 0x000fe400078e0015 */
[----:B------:R-:W-:Y:S02]  /*0500*/  @!P2 LOP3.LUT R16, R7, 0x7ff00000, RZ, 0xc0, !PT ;  /* 0x7ff000000710a812 */ /* 0x000fe400078ec0ff */
[----:B------:R-:W0:Y:S02]  /*0510*/  MUFU.RCP64H R15, R3 ;  /* 0x00000003000f7308 */ /* 0x000e240000001800 */
[----:B------:R-:W-:Y:S02]  /*0520*/  @!P2 ISETP.GE.U32.AND P3, PT, R21, R16, PT ;  /* 0x000000101500a20c */ /* 0x000fe40003f66070 */
[----:B------:R-:W-:-:S02]  /*0530*/  @!P0 LOP3.LUT R24, R3, 0x7ff00000, RZ, 0xc0, !PT ;  /* 0x7ff0000003188812 */ /* 0x000fc400078ec0ff */
[----:B------:R-:W-:Y:S02]  /*0540*/  @!P2 SEL R17, R22, 0x63400000, !P3 ;  /* 0x634000001611a807 */ /* 0x000fe40005800000 */
[----:B------:R-:W-:Y:S02]  /*0550*/  IADD3 R26, PT, PT, R24, -0x1, RZ ;  /* 0xffffffff181a7810 */ /* 0x000fe40007ffe0ff */
[----:B------:R-:W-:-:S04]  /*0560*/  @!P2 LOP3.LUT R18, R17, 0x80000000, R9, 0xf8, !PT ;  /* 0x800000001112a812 */ /* 0x000fc800078ef809 */
[----:B------:R-:W-:Y:S01]  /*0570*/  @!P2 LOP3.LUT R19, R18, 0x100000, RZ, 0xfc, !PT ;  /* 0x001000001213a812 */ /* 0x000fe200078efcff */
[----:B------:R-:W-:Y:S01]  /*0580*/  @!P2 IMAD.MOV.U32 R18, RZ, RZ, RZ ;  /* 0x000000ffff12a224 */ /* 0x000fe200078e00ff */
[----:B0-----:R-:W-:-:S08]  /*0590*/  DFMA R10, R14, -R2, 1 ;  /* 0x3ff000000e0a742b */ /* 0x001fd00000000802 */
[----:B------:R-:W-:-:S08]  /*05a0*/  DFMA R10, R10, R10, R10 ;  /* 0x0000000a0a0a722b */ /* 0x000fd0000000000a */
[----:B------:R-:W-:Y:S01]  /*05b0*/  DFMA R14, R14, R10, R14 ;  /* 0x0000000a0e0e722b */ /* 0x000fe2000000000e */
[----:B------:R-:W-:Y:S01]  /*05c0*/  SEL R11, R22, 0x63400000, !P1 ;  /* 0x63400000160b7807 */ /* 0x000fe20004800000 */
[----:B------:R-:W-:-:S03]  /*05d0*/  IMAD.MOV.U32 R10, RZ, RZ, R8 ;  /* 0x000000ffff0a7224 */ /* 0x000fc600078e0008 */
[----:B------:R-:W-:-:S03]  /*05e0*/  LOP3.LUT R11, R11, 0x800fffff, R9, 0xf8, !PT ;  /* 0x800fffff0b0b7812 */ /* 0x000fc600078ef809 */
[----:B------:R-:W-:-:S03]  /*05f0*/  DFMA R16, R14, -R2, 1 ;  /* 0x3ff000000e10742b */ /* 0x000fc60000000802 */
[----:B------:R-:W-:-:S05]  /*0600*/  @!P2 DFMA R10, R10, 2, -R18 ;  /* 0x400000000a0aa82b */ /* 0x000fca0000000812 */
[----:B------:R-:W-:-:S05]  /*0610*/  DFMA R16, R14, R16, R14 ;  /* 0x000000100e10722b */ /* 0x000fca000000000e */
[----:B------:R-:W-:-:S03]  /*0620*/  @!P2 LOP3.LUT R23, R11, 0x7ff00000, RZ, 0xc0, !PT ;  /* 0x7ff000000b17a812 */ /* 0x000fc600078ec0ff */
[----:B------:R-:W-:Y:S02]  /*0630*/  DMUL R14, R16, R10 ;  /* 0x0000000a100e7228 */ /* 0x000fe40000000000 */
[----:B------:R-:W-:-:S05]  /*0640*/  VIADD R25, R23, 0xffffffff ;  /* 0xffffffff17197836 */ /* 0x000fca0000000000 */
[----:B------:R-:W-:Y:S01]  /*0650*/  ISETP.GT.U32.AND P0, PT, R25, 0x7feffffe, PT ;  /* 0x7feffffe1900780c */ /* 0x000fe20003f04070 */
[----:B------:R-:W-:-:S03]  /*0660*/  DFMA R18, R14, -R2, R10 ;  /* 0x800000020e12722b */ /* 0x000fc6000000000a */
[----:B------:R-:W-:-:S05]  /*0670*/  ISETP.GT.U32.OR P0, PT, R26, 0x7feffffe, P0 ;  /* 0x7feffffe1a00780c */ /* 0x000fca0000704470 */
[----:B------:R-:W-:-:S08]  /*0680*/  DFMA R14, R16, R18, R14 ;  /* 0x00000012100e722b */ /* 0x000fd0000000000e */
[----:B------:R-:W-:Y:S05]  /*0690*/  @P0 BRA `(.L_x_6) ;  /* 0x00000000006c0947 */ /* 0x000fea0003800000 */
[----:B------:R-:W-:Y:S01]  /*06a0*/  LOP3.LUT R16, R7, 0x7ff00000, RZ, 0xc0, !PT ;  /* 0x7ff0000007107812 */ /* 0x000fe200078ec0ff */
[----:B------:R-:W-:-:S03]  /*06b0*/  IMAD.MOV.U32 R18, RZ, RZ, RZ ;  /* 0x000000ffff127224 */ /* 0x000fc600078e00ff */
[CC--:B------:R-:W-:Y:S02]  /*06c0*/  VIADDMNMX R8, R21.reuse, -R16.reuse, 0xb9600000, !PT ;  /* 0xb960000015087446 */ /* 0x0c0fe40007800910 */
[----:B------:R-:W-:Y:S02]  /*06d0*/  ISETP.GE.U32.AND P0, PT, R21, R16, PT ;  /* 0x000000101500720c */ /* 0x000fe40003f06070 */
[----:B------:R-:W-:Y:S02]  /*06e0*/  VIMNMX R8, PT, PT, R8, 0x46a00000, PT ;  /* 0x46a0000008087848 */ /* 0x000fe40003fe0100 */
[----:B------:R-:W-:-:S05]  /*06f0*/  SEL R9, R22, 0x63400000, !P0 ;  /* 0x6340000016097807 */ /* 0x000fca0004000000 */
[----:B------:R-:W-:-:S04]  /*0700*/  IMAD.IADD R8, R8, 0x1, -R9 ;  /* 0x0000000108087824 */ /* 0x000fc800078e0a09 */
[----:B------:R-:W-:-:S06]  /*0710*/  VIADD R19, R8, 0x7fe00000 ;  /* 0x7fe0000008137836 */ /* 0x000fcc0000000000 */
[----:B------:R-:W-:-:S10]  /*0720*/  DMUL R16, R14, R18 ;  /* 0x000000120e107228 */ /* 0x000fd40000000000 */
[----:B------:R-:W-:-:S13]  /*0730*/  FSETP.GTU.AND P0, PT, |R17|, 1.469367938527859385e-39, PT ;  /* 0x001000001100780b */ /* 0x000fda0003f0c200 */
[----:B------:R-:W-:Y:S05]  /*0740*/  @P0 BRA `(.L_x_7) ;  /* 0x0000000000940947 */ /* 0x000fea0003800000 */
[----:B------:R-:W-:Y:S01]  /*0750*/  DFMA R2, R14, -R2, R10 ;  /* 0x800000020e02722b */ /* 0x000fe2000000000a */
[----:B------:R-:W-:-:S09]  /*0760*/  IMAD.MOV.U32 R18, RZ, RZ, RZ ;  /* 0x000000ffff127224 */ /* 0x000fd200078e00ff */
[C---:B------:R-:W-:Y:S02]  /*0770*/  FSETP.NEU.AND P0, PT, R3.reuse, RZ, PT ;  /* 0x000000ff0300720b */ /* 0x040fe40003f0d000 */
[----:B------:R-:W-:-:S04]  /*0780*/  LOP3.LUT R7, R3, 0x80000000, R7, 0x48, !PT ;  /* 0x8000000003077812 */ /* 0x000fc800078e4807 */
[----:B------:R-:W-:-:S07]  /*0790*/  LOP3.LUT R19, R7, R19, RZ, 0xfc, !PT ;  /* 0x0000001307137212 */ /* 0x000fce00078efcff */
[----:B------:R-:W-:Y:S05]  /*07a0*/  @!P0 BRA `(.L_x_7) ;  /* 0x00000000007c8947 */ /* 0x000fea0003800000 */
[----:B------:R-:W-:Y:S02]  /*07b0*/  IMAD.MOV R3, RZ, RZ, -R8 ;  /* 0x000000ffff037224 */ /* 0x000fe400078e0a08 */
[----:B------:R-:W-:-:S06]  /*07c0*/  IMAD.MOV.U32 R2, RZ, RZ, RZ ;  /* 0x000000ffff027224 */ /* 0x000fcc00078e00ff */
[----:B------:R-:W-:Y:S02]  /*07d0*/  DFMA R2, R16, -R2, R14 ;  /* 0x800000021002722b */ /* 0x000fe4000000000e */
[----:B------:R-:W-:-:S04]  /*07e0*/  DMUL.RP R14, R14, R18 ;  /* 0x000000120e0e7228 */ /* 0x000fc80000008000 */
[----:B------:R-:W-:-:S04]  /*07f0*/  IADD3 R2, PT, PT, -R8, -0x43300000, RZ ;  /* 0xbcd0000008027810 */ /* 0x000fc80007ffe1ff */
[----:B------:R-:W-:Y:S02]  /*0800*/  FSETP.NEU.AND P0, PT, |R3|, R2, PT ;  /* 0x000000020300720b */ /* 0x000fe40003f0d200 */
[----:B------:R-:W-:Y:S02]  /*0810*/  LOP3.LUT R7, R15, R7, RZ, 0x3c, !PT ;  /* 0x000000070f077212 */ /* 0x000fe400078e3cff */
[----:B------:R-:W-:Y:S02]  /*0820*/  FSEL R16, R14, R16, !P0 ;  /* 0x000000100e107208 */ /* 0x000fe40004000000 */
[----:B------:R-:W-:Y:S01]  /*0830*/  FSEL R17, R7, R17, !P0 ;  /* 0x0000001107117208 */ /* 0x000fe20004000000 */
[----:B------:R-:W-:Y:S06]  /*0840*/  BRA `(.L_x_7) ;  /* 0x0000000000547947 */ /* 0x000fec0003800000 */
.L_x_6:
[----:B------:R-:W-:-:S14]  /*0850*/  DSETP.NAN.AND P0, PT, R8, R8, PT ;  /* 0x000000080800722a */ /* 0x000fdc0003f08000 */
[----:B------:R-:W-:Y:S05]  /*0860*/  @P0 BRA `(.L_x_8) ;  /* 0x0000000000440947 */ /* 0x000fea0003800000 */
[----:B------:R-:W-:-:S14]  /*0870*/  DSETP.NAN.AND P0, PT, R6, R6, PT ;  /* 0x000000060600722a */ /* 0x000fdc0003f08000 */
[----:B------:R-:W-:Y:S05]  /*0880*/  @P0 BRA `(.L_x_9) ;  /* 0x0000000000300947 */ /* 0x000fea0003800000 */
[----:B------:R-:W-:Y:S01]  /*0890*/  ISETP.NE.AND P0, PT, R23, R24, PT ;  /* 0x000000181700720c */ /* 0x000fe20003f05270 */
[----:B------:R-:W-:Y:S01]  /*08a0*/  IMAD.MOV.U32 R16, RZ, RZ, 0x0 ;  /* 0x00000000ff107424 */ /* 0x000fe200078e00ff */
[----:B------:R-:W-:-:S11]  /*08b0*/  MOV R17, 0xfff80000 ;  /* 0xfff8000000117802 */ /* 0x000fd60000000f00 */
[----:B------:R-:W-:Y:S05]  /*08c0*/  @!P0 BRA `(.L_x_7) ;  /* 0x0000000000348947 */ /* 0x000fea0003800000 */
[----:B------:R-:W-:Y:S02]  /*08d0*/  ISETP.NE.AND P0, PT, R23, 0x7ff00000, PT ;  /* 0x7ff000001700780c */ /* 0x000fe40003f05270 */
[----:B------:R-:W-:Y:S02]  /*08e0*/  LOP3.LUT R17, R9, 0x80000000, R7, 0x48, !PT ;  /* 0x8000000009117812 */ /* 0x000fe400078e4807 */
[----:B------:R-:W-:-:S13]  /*08f0*/  ISETP.EQ.OR P0, PT, R24, RZ, !P0 ;  /* 0x000000ff1800720c */ /* 0x000fda0004702670 */
[----:B------:R-:W-:Y:S01]  /*0900*/  @P0 LOP3.LUT R2, R17, 0x7ff00000, RZ, 0xfc, !PT ;  /* 0x7ff0000011020812 */ /* 0x000fe200078efcff */
[----:B------:R-:W-:Y:S02]  /*0910*/  @!P0 IMAD.MOV.U32 R16, RZ, RZ, RZ ;  /* 0x000000ffff108224 */ /* 0x000fe400078e00ff */
[----:B------:R-:W-:Y:S02]  /*0920*/  @P0 IMAD.MOV.U32 R16, RZ, RZ, RZ ;  /* 0x000000ffff100224 */ /* 0x000fe400078e00ff */
[----:B------:R-:W-:Y:S01]  /*0930*/  @P0 IMAD.MOV.U32 R17, RZ, RZ, R2 ;  /* 0x000000ffff110224 */ /* 0x000fe200078e0002 */
[----:B------:R-:W-:Y:S06]  /*0940*/  BRA `(.L_x_7) ;  /* 0x0000000000147947 */ /* 0x000fec0003800000 */
.L_x_9:
[----:B------:R-:W-:Y:S01]  /*0950*/  LOP3.LUT R17, R7, 0x80000, RZ, 0xfc, !PT ;  /* 0x0008000007117812 */ /* 0x000fe200078efcff */
[----:B------:R-:W-:Y:S01]  /*0960*/  IMAD.MOV.U32 R16, RZ, RZ, R6 ;  /* 0x000000ffff107224 */ /* 0x000fe200078e0006 */
[----:B------:R-:W-:Y:S06]  /*0970*/  BRA `(.L_x_7) ;  /* 0x0000000000087947 */ /* 0x000fec0003800000 */
.L_x_8:
[----:B------:R-:W-:Y:S01]  /*0980*/  LOP3.LUT R17, R9, 0x80000, RZ, 0xfc, !PT ;  /* 0x0008000009117812 */ /* 0x000fe200078efcff */
[----:B------:R-:W-:-:S07]  /*0990*/  IMAD.MOV.U32 R16, RZ, RZ, R8 ;  /* 0x000000ffff107224 */ /* 0x000fce00078e0008 */
.L_x_7:
[----:B------:R-:W-:Y:S05]  /*09a0*/  BSYNC.RECONVERGENT B1 ;  /* 0x0000000000017941 */ /* 0x000fea0003800200 */
.L_x_5:
[----:B------:R-:W-:-:S04]  /*09b0*/  IMAD.MOV.U32 R21, RZ, RZ, 0x0 ;  /* 0x00000000ff157424 */ /* 0x000fc800078e00ff */
[----:B------:R-:W-:Y:S05]  /*09c0*/  RET.REL.NODEC R20 `(_Z10DistKernelPfif) ;  /* 0xfffffff4148c7950 */ /* 0x000fea0003c3ffff */
        .weak           $__internal_1_$__cuda_sm20_sqrt_rn_f32_slowpath
        .type           $__internal_1_$__cuda_sm20_sqrt_rn_f32_slowpath,@function
        .size           $__internal_1_$__cuda_sm20_sqrt_rn_f32_slowpath,(.L_x_13 - $__internal_1_$__cuda_sm20_sqrt_rn_f32_slowpath)
$__internal_1_$__cuda_sm20_sqrt_rn_f32_slowpath:
[----:B------:R-:W-:-:S13]  /*09d0*/  LOP3.LUT P0, RZ, R0, 0x7fffffff, RZ, 0xc0, !PT ;  /* 0x7fffffff00ff7812 */ /* 0x000fda000780c0ff */
[----:B------:R-:W-:Y:S01]  /*09e0*/  @!P0 MOV R2, R0 ;  /* 0x0000000000028202 */ /* 0x000fe20000000f00 */
[----:B------:R-:W-:Y:S06]  /*09f0*/  @!P0 BRA `(.L_x_10) ;  /* 0x0000000000408947 */ /* 0x000fec0003800000 */
[----:B------:R-:W-:-:S13]  /*0a00*/  FSETP.GEU.FTZ.AND P0, PT, R0, RZ, PT ;  /* 0x000000ff0000720b */ /* 0x000fda0003f1e000 */
[----:B------:R-:W-:Y:S01]  /*0a10*/  @!P0 IMAD.MOV.U32 R2, RZ, RZ, 0x7fffffff ;  /* 0x7fffffffff028424 */ /* 0x000fe200078e00ff */
[----:B------:R-:W-:Y:S06]  /*0a20*/  @!P0 BRA `(.L_x_10) ;  /* 0x0000000000348947 */ /* 0x000fec0003800000 */
[----:B------:R-:W-:-:S13]  /*0a30*/  FSETP.GTU.FTZ.AND P0, PT, |R0|, +INF , PT ;  /* 0x7f8000000000780b */ /* 0x000fda0003f1c200 */
[----:B------:R-:W-:Y:S01]  /*0a40*/  @P0 FADD.FTZ R2, R0, 1 ;  /* 0x3f80000000020421 */ /* 0x000fe20000010000 */
[----:B------:R-:W-:Y:S06]  /*0a50*/  @P0 BRA `(.L_x_10) ;  /* 0x0000000000280947 */ /* 0x000fec0003800000 */
[----:B------:R-:W-:-:S13]  /*0a60*/  FSETP.NEU.FTZ.AND P0, PT, |R0|, +INF , PT ;  /* 0x7f8000000000780b */ /* 0x000fda0003f1d200 */
[----:B------:R-:W-:-:S04]  /*0a70*/  @P0 FFMA R3, R0, 1.84467440737095516160e+19, RZ ;  /* 0x5f80000000030823 */ /* 0x000fc800000000ff */
[----:B------:R-:W0:Y:S02]  /*0a80*/  @P0 MUFU.RSQ R2, R3 ;  /* 0x0000000300020308 */ /* 0x000e240000001400 */
[----:B0-----:R-:W-:Y:S01]  /*0a90*/  @P0 FMUL.FTZ R4, R3, R2 ;  /* 0x0000000203040220 */ /* 0x001fe20000410000 */
[----:B------:R-:W-:Y:S01]  /*0aa0*/  @P0 FMUL.FTZ R6, R2, 0.5 ;  /* 0x3f00000002060820 */ /* 0x000fe20000410000 */
[----:B------:R-:W-:Y:S02]  /*0ab0*/  @!P0 IMAD.MOV.U32 R2, RZ, RZ, R0 ;  /* 0x000000ffff028224 */ /* 0x000fe400078e0000 */
[----:B------:R-:W-:-:S04]  /*0ac0*/  @P0 FADD.FTZ R5, -R4, -RZ ;  /* 0x800000ff04050221 */ /* 0x000fc80000010100 */
[----:B------:R-:W-:-:S04]  /*0ad0*/  @P0 FFMA R5, R4, R5, R3 ;  /* 0x0000000504050223 */ /* 0x000fc80000000003 */
[----:B------:R-:W-:-:S04]  /*0ae0*/  @P0 FFMA R5, R5, R6, R4 ;  /* 0x0000000605050223 */ /* 0x000fc80000000004 */
[----:B------:R-:W-:-:S07]  /*0af0*/  @P0 FMUL.FTZ R2, R5, 2.3283064365386962891e-10 ;  /* 0x2f80000005020820 */ /* 0x000fce0000410000 */
.L_x_10:
[----:B------:R-:W-:Y:S02]  /*0b00*/  IMAD.MOV.U32 R5, RZ, RZ, R2 ;  /* 0x000000ffff057224 */ /* 0x000fe400078e0002 */
[----:B------:R-:W-:Y:S02]  /*0b10*/  IMAD.MOV.U32 R2, RZ, RZ, R7 ;  /* 0x000000ffff027224 */ /* 0x000fe400078e0007 */
[----:B------:R-:W-:-:S04]  /*0b20*/  IMAD.MOV.U32 R3, RZ, RZ, 0x0 ;  /* 0x00000000ff037424 */ /* 0x000fc800078e00ff */
[----:B------:R-:W-:Y:S05]  /*0b30*/  RET.REL.NODEC R2 `(_Z10DistKernelPfif) ;  /* 0xfffffff402307950 */ /* 0x000fea0003c3ffff */
.L_x_11:
[----:B------:R-:W-:-:S00]  /*0b40*/  BRA `(.L_x_11) ;  /* 0xfffffffc00fc7947 */ /* 0x000fc0000383ffff */
[----:B------:R-:W-:-:S00]  /*0b50*/  NOP ;  /* 0x0000000000007918 */ /* 0x000fc00000000000 */
        /* <DEDUP_REMOVED lines=10> */
.L_x_13:


//--------------------- .nv.shared.reserved.0     --------------------------
	.section	.nv.shared.reserved.0,"aw",@nobits
	.weak		__nv_reservedSMEM_offset_0_alias
	.size		__nv_reservedSMEM_offset_0_alias, 0, 64
	.other		__nv_reservedSMEM_offset_0_alias,@"STO_CUDA_RESERVED_SHARED STV_DEFAULT"
__nv_reservedSMEM_offset_0_alias:
	.zero		0
	.zero		64


//--------------------- .nv.constant0._Z10DistKernelPfif --------------------------
	.section	.nv.constant0._Z10DistKernelPfif,"a",@progbits
	.sectionflags	@""
	.align	4
.nv.constant0._Z10DistKernelPfif:
	.zero		912


//--------------------- SYMBOLS --------------------------

	.type		.nv.reservedSmem.offset0,@object
	.size		.nv.reservedSmem.offset0,0x4
